	.headerflags	@"EF_CUDA_TEXMODE_UNIFIED EF_CUDA_64BIT_ADDRESS EF_CUDA_ACCELERATORS EF_CUDA_SM90 EF_CUDA_VIRTUAL_SM(EF_CUDA_SM90)"
	.elftype	@"ET_EXEC"


//--------------------- .nv.info                  --------------------------
	.section	.nv.info,"",@"SHT_CUDA_INFO"
	.align	4


	//----- nvinfo : EIATTR_REGCOUNT
	.align		4
        /*0000*/ 	.byte	0x04, 0x2f
        /*0002*/ 	.short	(.L_1 - .L_0)
	.align		4
.L_0:
        /*0004*/ 	.word	index@(triton_poi_fused_max_pool2d_with_indices_110)
        /*0008*/ 	.word	0x00000017


	//----- nvinfo : EIATTR_MIN_STACK_SIZE
	.align		4
.L_1:
        /*000c*/ 	.byte	0x04, 0x12
        /*000e*/ 	.short	(.L_3 - .L_2)
	.align		4
.L_2:
        /*0010*/ 	.word	index@(triton_poi_fused_max_pool2d_with_indices_110)
        /*0014*/ 	.word	0x00000000


	//----- nvinfo : EIATTR_FRAME_SIZE
	.align		4
.L_3:
        /*0018*/ 	.byte	0x04, 0x11
        /*001a*/ 	.short	(.L_5 - .L_4)
	.align		4
.L_4:
        /*001c*/ 	.word	index@(triton_poi_fused_max_pool2d_with_indices_110)
        /*0020*/ 	.word	0x00000000


	//----- nvinfo : EIATTR_MIN_STACK_SIZE
	.align		4
.L_5:
        /*0024*/ 	.byte	0x04, 0x12
        /*0026*/ 	.short	(.L_7 - .L_6)
	.align		4
.L_6:
        /*0028*/ 	.word	index@(triton_poi_fused_max_pool2d_with_indices_110)
        /*002c*/ 	.word	0x00000000
.L_7:


//--------------------- .nv.info.triton_poi_fused_max_pool2d_with_indices_110 --------------------------
	.section	.nv.info.triton_poi_fused_max_pool2d_with_indices_110,"",@"SHT_CUDA_INFO"
	.sectionflags	@""
	.align	4


	//----- nvinfo : EIATTR_CUDA_API_VERSION
	.align		4
        /*0000*/ 	.byte	0x04, 0x37
        /*0002*/ 	.short	(.L_9 - .L_8)
.L_8:
        /*0004*/ 	.word	0x0000007c


	//----- nvinfo : EIATTR_KPARAM_INFO
	.align		4
.L_9:
        /*0008*/ 	.byte	0x04, 0x17
        /*000a*/ 	.short	(.L_11 - .L_10)
.L_10:
        /*000c*/ 	.word	0x00000000
        /*0010*/ 	.short	0x0003
        /*0012*/ 	.short	0x0018
        /*0014*/ 	.byte	0x00, 0xf0, 0x11, 0x00


	//----- nvinfo : EIATTR_KPARAM_INFO
	.align		4
.L_11:
        /*0018*/ 	.byte	0x04, 0x17
        /*001a*/ 	.short	(.L_13 - .L_12)
.L_12:
        /*001c*/ 	.word	0x00000000
        /*0020*/ 	.short	0x0002
        /*0022*/ 	.short	0x0010
        /*0024*/ 	.byte	0x00, 0xf4, 0x21, 0x00


	//----- nvinfo : EIATTR_KPARAM_INFO
	.align		4
.L_13:
        /*0028*/ 	.byte	0x04, 0x17
        /*002a*/ 	.short	(.L_15 - .L_14)
.L_14:
        /*002c*/ 	.word	0x00000000
        /*0030*/ 	.short	0x0001
        /*0032*/ 	.short	0x0008
        /*0034*/ 	.byte	0x00, 0xf4, 0x21, 0x00


	//----- nvinfo : EIATTR_KPARAM_INFO
	.align		4
.L_15:
        /*0038*/ 	.byte	0x04, 0x17
        /*003a*/ 	.short	(.L_17 - .L_16)
.L_16:
        /*003c*/ 	.word	0x00000000
        /*0040*/ 	.short	0x0000
        /*0042*/ 	.short	0x0000
        /*0044*/ 	.byte	0x00, 0xf4, 0x21, 0x00


	//----- nvinfo : EIATTR_SPARSE_MMA_MASK
	.align		4
.L_17:
        /*0048*/ 	.byte	0x03, 0x50
        /*004a*/ 	.short	0x0000


	//----- nvinfo : EIATTR_MAXREG_COUNT
	.align		4
        /*004c*/ 	.byte	0x03, 0x1b
        /*004e*/ 	.short	0x00ff


	//----- nvinfo : EIATTR_EXIT_INSTR_OFFSETS
	.align		4
        /*0050*/ 	.byte	0x04, 0x1c
        /*0052*/ 	.short	(.L_19 - .L_18)


	//   ....[0]....
.L_18:
        /*0054*/ 	.word	0x000004e0


	//   ....[1]....
        /*0058*/ 	.word	0x00000500


	//----- nvinfo : EIATTR_REQNTID
	.align		4
.L_19:
        /*005c*/ 	.byte	0x04, 0x10
        /*005e*/ 	.short	(.L_21 - .L_20)
.L_20:
        /*0060*/ 	.word	0x00000080
        /*0064*/ 	.word	0x00000001
        /*0068*/ 	.word	0x00000001


	//----- nvinfo : EIATTR_CBANK_PARAM_SIZE
	.align		4
.L_21:
        /*006c*/ 	.byte	0x03, 0x19
        /*006e*/ 	.short	0x001c


	//----- nvinfo : EIATTR_PARAM_CBANK
	.align		4
        /*0070*/ 	.byte	0x04, 0x0a
        /*0072*/ 	.short	(.L_23 - .L_22)
	.align		4
.L_22:
        /*0074*/ 	.word	index@(.nv.constant0.triton_poi_fused_max_pool2d_with_indices_110)
        /*0078*/ 	.short	0x0210
        /*007a*/ 	.short	0x001c


	//----- nvinfo : EIATTR_SW_WAR
	.align		4
.L_23:
        /*007c*/ 	.byte	0x04, 0x36
        /*007e*/ 	.short	(.L_25 - .L_24)
.L_24:
        /*0080*/ 	.word	0x00000008
.L_25:


//--------------------- .nv.callgraph             --------------------------
	.section	.nv.callgraph,"",@"SHT_CUDA_CALLGRAPH"
	.align	4
	.sectionentsize	8
	.align		4
        /*0000*/ 	.word	0x00000000
	.align		4
        /*0004*/ 	.word	0xffffffff
	.align		4
        /*0008*/ 	.word	0x00000000
	.align		4
        /*000c*/ 	.word	0xfffffffe
	.align		4
        /*0010*/ 	.word	0x00000000
	.align		4
        /*0014*/ 	.word	0xfffffffd
	.align		4
        /*0018*/ 	.word	0x00000000
	.align		4
        /*001c*/ 	.word	0xfffffffc


//--------------------- .text.triton_poi_fused_max_pool2d_with_indices_110 --------------------------
	.section	.text.triton_poi_fused_max_pool2d_with_indices_110,"ax",@progbits
	.align	128
        .global         triton_poi_fused_max_pool2d_with_indices_110
        .type           triton_poi_fused_max_pool2d_with_indices_110,@function
        .size           triton_poi_fused_max_pool2d_with_indices_110,(.L_x_1 - triton_poi_fused_max_pool2d_with_indices_110)
        .other          triton_poi_fused_max_pool2d_with_indices_110,@"STO_CUDA_ENTRY STV_DEFAULT"
triton_poi_fused_max_pool2d_with_indices_110:
.text.triton_poi_fused_max_pool2d_with_indices_110:
[----:B------:R-:W0:Y:S02]  /*0000*/  LDC R1, c[0x0][0x28] ;  /* 0x00000a00ff017b82 */ /* 0x000e240000000800 */
[----:B------:R-:W1:Y:S01]  /*0010*/  S2R R0, SR_TID.X ;  /* 0x0000000000007919 */ /* 0x000e620000002100 */
[----:B------:R-:W-:Y:S01]  /*0020*/  ULDC.64 UR4, c[0x0][0x208] ;  /* 0x0000820000047ab9 */ /* 0x000fe20000000a00 */
[----:B------:R-:W2:Y:S01]  /*0030*/  S2R R3, SR_CTAID.X ;  /* 0x0000000000037919 */ /* 0x000ea20000002500 */
[----:B------:R-:W-:Y:S01]  /*0040*/  CS2R R18, SRZ ;  /* 0x0000000000127805 */ /* 0x000fe2000001ff00 */
[----:B------:R-:W-:Y:S01]  /*0050*/  IMAD.MOV.U32 R20, RZ, RZ, RZ ;  /* 0x000000ffff147224 */ /* 0x000fe200078e00ff */
[----:B------:R-:W-:Y:S01]  /*0060*/  ULDC.64 UR6, c[0x0][0x220] ;  /* 0x0000880000067ab9 */ /* 0x000fe20000000a00 */
[----:B-1----:R-:W-:Y:S01]  /*0070*/  IMAD.SHL.U32 R0, R0, 0x2, RZ ;  /* 0x0000000200007824 */ /* 0x002fe200078e00ff */
[----:B--2---:R-:W-:-:S04]  /*0080*/  SHF.R.S32.HI R7, RZ, 0x17, R3 ;  /* 0x00000017ff077819 */ /* 0x004fc80000011403 */
[----:B------:R-:W-:Y:S02]  /*0090*/  LOP3.LUT R0, R0, 0xfe, RZ, 0xc0, !PT ;  /* 0x000000fe00007812 */ /* 0x000fe400078ec0ff */
[----:B------:R-:W-:-:S03]  /*00a0*/  SGXT R7, R7, 0x1 ;  /* 0x000000010707781a */ /* 0x000fc60000000200 */
[----:B------:R-:W-:Y:S02]  /*00b0*/  IMAD R0, R3, 0x100, R0 ;  /* 0x0000010003007824 */ /* 0x000fe400078e0200 */
[----:B------:R-:W1:Y:S02]  /*00c0*/  LDC.64 R2, c[0x0][0x210] ;  /* 0x00008400ff027b82 */ /* 0x000e640000000a00 */
[C---:B------:R-:W-:Y:S01]  /*00d0*/  VIADD R4, R0.reuse, 0x1 ;  /* 0x0000000100047836 */ /* 0x040fe20000000000 */
[----:B------:R-:W-:Y:S02]  /*00e0*/  SHF.R.S32.HI R5, RZ, 0x1f, R0 ;  /* 0x0000001fff057819 */ /* 0x000fe40000011400 */
[----:B------:R-:W-:Y:S02]  /*00f0*/  ISETP.GE.AND P0, PT, R0, 0x400, PT ;  /* 0x000004000000780c */ /* 0x000fe40003f06270 */
[----:B------:R-:W-:Y:S02]  /*0100*/  LEA.HI R5, R5, R0, RZ, 0x2 ;  /* 0x0000000005057211 */ /* 0x000fe400078f10ff */
[----:B------:R-:W-:-:S03]  /*0110*/  LEA.HI R7, R7, R4, RZ, 0x2 ;  /* 0x0000000407077211 */ /* 0x000fc600078f10ff */
[----:B------:R-:W-:Y:S01]  /*0120*/  IMAD.SHL.U32 R6, R5, 0x4, RZ ;  /* 0x0000000405067824 */ /* 0x000fe200078e00ff */
[----:B------:R-:W-:Y:S02]  /*0130*/  LOP3.LUT R7, R7, 0x7ffffffc, RZ, 0xc0, !PT ;  /* 0x7ffffffc07077812 */ /* 0x000fe400078ec0ff */
[----:B------:R-:W-:Y:S02]  /*0140*/  LOP3.LUT R5, R5, 0x7ffffffc, RZ, 0xc0, !PT ;  /* 0x7ffffffc05057812 */ /* 0x000fe400078ec0ff */
[----:B------:R-:W-:Y:S01]  /*0150*/  LOP3.LUT R9, R6, 0xfffffff0, RZ, 0xc0, !PT ;  /* 0xfffffff006097812 */ /* 0x000fe200078ec0ff */
[----:B------:R-:W-:Y:S02]  /*0160*/  IMAD.IADD R7, R4, 0x1, -R7 ;  /* 0x0000000104077824 */ /* 0x000fe400078e0a07 */
[----:B------:R-:W-:Y:S02]  /*0170*/  IMAD.IADD R8, R0, 0x1, -R5 ;  /* 0x0000000100087824 */ /* 0x000fe400078e0a05 */
[--C-:B------:R-:W-:Y:S01]  /*0180*/  IMAD R17, R7, 0x2, R9.reuse ;  /* 0x0000000207117824 */ /* 0x100fe200078e0209 */
[----:B------:R-:W-:Y:S01]  /*0190*/  CS2R R6, SRZ ;  /* 0x0000000000067805 */ /* 0x000fe2000001ff00 */
[----:B------:R-:W-:-:S02]  /*01a0*/  IMAD R9, R8, 0x2, R9 ;  /* 0x0000000208097824 */ /* 0x000fc400078e0209 */
[----:B-1----:R-:W-:-:S04]  /*01b0*/  IMAD.WIDE R4, R17, 0x4, R2 ;  /* 0x0000000411047825 */ /* 0x002fc800078e0202 */
[----:B------:R-:W-:Y:S01]  /*01c0*/  VIADD R15, R17, 0x8 ;  /* 0x00000008110f7836 */ /* 0x000fe20000000000 */
[----:B------:R-:W2:Y:S01]  /*01d0*/  @!P0 LDG.E.EL R6, desc[UR4][R4.64] ;  /* 0x0000000404068981 */ /* 0x000ea2000c2e1900 */
[----:B------:R-:W-:-:S03]  /*01e0*/  IMAD.WIDE R10, R9, 0x4, R2 ;  /* 0x00000004090a7825 */ /* 0x000fc600078e0202 */
[----:B------:R1:W2:Y:S01]  /*01f0*/  @!P0 LDG.E.EL R7, desc[UR4][R4.64+0x4] ;  /* 0x0000040404078981 */ /* 0x0002a2000c2e1900 */
[----:B------:R-:W-:Y:S02]  /*0200*/  IMAD.MOV.U32 R8, RZ, RZ, RZ ;  /* 0x000000ffff087224 */ /* 0x000fe400078e00ff */
[--C-:B------:R-:W-:Y:S01]  /*0210*/  IMAD.WIDE R14, R15, 0x4, R2.reuse ;  /* 0x000000040f0e7825 */ /* 0x100fe200078e0202 */
[----:B------:R-:W3:Y:S03]  /*0220*/  @!P0 LDG.E.EL R18, desc[UR4][R10.64] ;  /* 0x000000040a128981 */ /* 0x000ee6000c2e1900 */
[----:B------:R-:W-:Y:S01]  /*0230*/  VIADD R13, R9, 0x8 ;  /* 0x00000008090d7836 */ /* 0x000fe20000000000 */
[----:B------:R-:W3:Y:S03]  /*0240*/  @!P0 LDG.E.EL R20, desc[UR4][R10.64+0x4] ;  /* 0x000004040a148981 */ /* 0x000ee6000c2e1900 */
[----:B------:R-:W-:Y:S01]  /*0250*/  IMAD.WIDE R12, R13, 0x4, R2 ;  /* 0x000000040d0c7825 */ /* 0x000fe200078e0202 */
[----:B------:R-:W4:Y:S03]  /*0260*/  @!P0 LDG.E.EL R8, desc[UR4][R14.64] ;  /* 0x000000040e088981 */ /* 0x000f26000c2e1900 */
[----:B------:R-:W-:Y:S01]  /*0270*/  VIADD R9, R9, 0x9 ;  /* 0x0000000909097836 */ /* 0x000fe20000000000 */
[----:B------:R-:W5:Y:S01]  /*0280*/  @!P0 LDG.E.EL R19, desc[UR4][R12.64] ;  /* 0x000000040c138981 */ /* 0x000f62000c2e1900 */
[----:B-1----:R-:W-:-:S02]  /*0290*/  IMAD.MOV.U32 R4, RZ, RZ, RZ ;  /* 0x000000ffff047224 */ /* 0x002fc400078e00ff */
[----:B------:R-:W-:Y:S02]  /*02a0*/  VIADD R5, R17, 0x9 ;  /* 0x0000000911057836 */ /* 0x000fe40000000000 */
[----:B------:R-:W-:-:S04]  /*02b0*/  IMAD.WIDE R16, R9, 0x4, R2 ;  /* 0x0000000409107825 */ /* 0x000fc800078e0202 */
[----:B------:R-:W-:Y:S01]  /*02c0*/  IMAD.WIDE R2, R5, 0x4, R2 ;  /* 0x0000000405027825 */ /* 0x000fe200078e0202 */
[----:B------:R-:W5:Y:S03]  /*02d0*/  @!P0 LDG.E.EL R4, desc[UR4][R16.64] ;  /* 0x0000000410048981 */ /* 0x000f66000c2e1900 */
[----:B------:R-:W-:-:S06]  /*02e0*/  IMAD.MOV.U32 R5, RZ, RZ, RZ ;  /* 0x000000ffff057224 */ /* 0x000fcc00078e00ff */
[----:B------:R1:W5:Y:S02]  /*02f0*/  @!P0 LDG.E.EL R5, desc[UR4][R2.64] ;  /* 0x0000000402058981 */ /* 0x000364000c2e1900 */
[----:B-1----:R-:W1:Y:S02]  /*0300*/  LDC.64 R2, c[0x0][0x218] ;  /* 0x00008600ff027b82 */ /* 0x002e640000000a00 */
[----:B-1----:R-:W-:Y:S01]  /*0310*/  IMAD.WIDE R2, R0, 0x4, R2 ;  /* 0x0000000400027825 */ /* 0x002fe200078e0202 */
[C---:B--2---:R-:W-:Y:S02]  /*0320*/  FSETP.GT.AND P4, PT, R7.reuse, R6, PT ;  /* 0x000000060700720b */ /* 0x044fe40003f84000 */
[----:B------:R-:W-:Y:S02]  /*0330*/  FSETP.NAN.AND P2, PT, R7, R7, PT ;  /* 0x000000070700720b */ /* 0x000fe40003f48000 */
[----:B---3--:R-:W-:Y:S02]  /*0340*/  FSETP.GT.AND P5, PT, R20, R18, PT ;  /* 0x000000121400720b */ /* 0x008fe40003fa4000 */
[----:B----4-:R-:W-:-:S07]  /*0350*/  FSETP.NAN.AND P1, PT, R8, R8, PT ;  /* 0x000000080800720b */ /* 0x010fce0003f28000 */
[----:B------:R-:W-:Y:S02]  /*0360*/  @!P4 SEL R7, R7, R6, P2 ;  /* 0x000000060707c207 */ /* 0x000fe40001000000 */
[----:B-----5:R-:W-:Y:S02]  /*0370*/  FSETP.NAN.AND P6, PT, R19, R19, PT ;  /* 0x000000131300720b */ /* 0x020fe40003fc8000 */
[C---:B------:R-:W-:Y:S02]  /*0380*/  FSETP.NAN.AND P2, PT, R20.reuse, R20, PT ;  /* 0x000000141400720b */ /* 0x040fe40003f48000 */
[----:B------:R-:W-:Y:S02]  /*0390*/  FSETP.GEU.AND P3, PT, R7, R8, PT ;  /* 0x000000080700720b */ /* 0x000fe40003f6e000 */
[----:B------:R-:W-:Y:S02]  /*03a0*/  @!P5 SEL R20, R20, R18, P2 ;  /* 0x000000121414d207 */ /* 0x000fe40001000000 */
[----:B------:R-:W-:-:S02]  /*03b0*/  @!P1 SEL R8, R8, R7, !P3 ;  /* 0x0000000708089207 */ /* 0x000fc40005800000 */
[----:B------:R-:W-:Y:S02]  /*03c0*/  FSETP.NAN.AND P1, PT, R4, R4, PT ;  /* 0x000000040400720b */ /* 0x000fe40003f28000 */
[----:B------:R-:W-:-:S04]  /*03d0*/  FSETP.GEU.AND P2, PT, R20, R19, PT ;  /* 0x000000131400720b */ /* 0x000fc80003f4e000 */
[----:B------:R-:W-:Y:S02]  /*03e0*/  @!P6 SEL R19, R19, R20, !P2 ;  /* 0x000000141313e207 */ /* 0x000fe40005000000 */
[----:B------:R-:W-:Y:S02]  /*03f0*/  FSETP.NAN.AND P6, PT, R5, R5, PT ;  /* 0x000000050500720b */ /* 0x000fe40003fc8000 */
[----:B------:R-:W-:Y:S02]  /*0400*/  SEL R6, RZ, 0x1, !P5 ;  /* 0x00000001ff067807 */ /* 0x000fe40006800000 */
[----:B------:R-:W-:Y:S02]  /*0410*/  FSETP.GEU.AND P5, PT, R19, R4, PT ;  /* 0x000000041300720b */ /* 0x000fe40003fae000 */
[----:B------:R-:W-:Y:S02]  /*0420*/  SEL R7, RZ, 0x1, !P4 ;  /* 0x00000001ff077807 */ /* 0x000fe40006000000 */
[----:B------:R-:W-:-:S02]  /*0430*/  @!P1 SEL R4, R4, R19, !P5 ;  /* 0x0000001304049207 */ /* 0x000fc40006800000 */
[----:B------:R-:W-:Y:S02]  /*0440*/  FSETP.GEU.AND P1, PT, R8, R5, PT ;  /* 0x000000050800720b */ /* 0x000fe40003f2e000 */
[----:B------:R-:W-:Y:S02]  /*0450*/  SEL R9, R6, 0x2, P2 ;  /* 0x0000000206097807 */ /* 0x000fe40001000000 */
[----:B------:R-:W-:Y:S02]  /*0460*/  SEL R7, R7, 0x2, P3 ;  /* 0x0000000207077807 */ /* 0x000fe40001800000 */
[----:B------:R-:W-:Y:S02]  /*0470*/  @!P6 SEL R5, R5, R8, !P1 ;  /* 0x000000080505e207 */ /* 0x000fe40004800000 */
[----:B------:R-:W-:Y:S02]  /*0480*/  IADD3 R6, P2, R0, UR6, RZ ;  /* 0x0000000600067c10 */ /* 0x000fe4000ff5e0ff */
[----:B------:R-:W-:-:S02]  /*0490*/  SEL R9, R9, 0x3, P5 ;  /* 0x0000000309097807 */ /* 0x000fc40002800000 */
[----:B------:R-:W-:Y:S01]  /*04a0*/  SEL R8, R7, 0x3, P1 ;  /* 0x0000000307087807 */ /* 0x000fe20000800000 */
[----:B------:R1:W-:Y:S01]  /*04b0*/  @!P0 STG.E.64 desc[UR4][R2.64], R4 ;  /* 0x0000000402008986 */ /* 0x0003e2000c101b04 */
[----:B------:R-:W-:-:S03]  /*04c0*/  LEA.HI.X.SX32 R7, R0, UR7, 0x1, P2 ;  /* 0x0000000700077c11 */ /* 0x000fc600090f0eff */
[----:B------:R-:W-:Y:S01]  /*04d0*/  IMAD R9, R8, 0x100, R9 ;  /* 0x0000010008097824 */ /* 0x000fe200078e0209 */
[----:B------:R-:W-:Y:S06]  /*04e0*/  @P0 EXIT ;  /* 0x000000000000094d */ /* 0x000fec0003800000 */
[----:B------:R-:W-:Y:S01]  /*04f0*/  STG.E.U16 desc[UR4][R6.64], R9 ;  /* 0x0000000906007986 */ /* 0x000fe2000c101504 */
[----:B------:R-:W-:Y:S05]  /*0500*/  EXIT ;  /* 0x000000000000794d */ /* 0x000fea0003800000 */
.L_x_0:
[----:B------:R-:W-:-:S00]  /*0510*/  BRA `(.L_x_0) ;  /* 0xfffffffc00fc7947 */ /* 0x000fc0000383ffff */
[----:B------:R-:W-:-:S00]  /*0520*/  NOP ;  /* 0x0000000000007918 */ /* 0x000fc00000000000 */
        /* <DEDUP_REMOVED lines=13> */
.L_x_1:


//--------------------- .nv.constant0.triton_poi_fused_max_pool2d_with_indices_110 --------------------------
	.section	.nv.constant0.triton_poi_fused_max_pool2d_with_indices_110,"a",@progbits
	.sectionflags	@""
	.align	4
.nv.constant0.triton_poi_fused_max_pool2d_with_indices_110:
	.zero		556
